//
// Generated by NVIDIA NVVM Compiler
//
// Compiler Build ID: CL-36424714
// Cuda compilation tools, release 13.0, V13.0.88
// Based on NVVM 20.0.0
//

.version 9.0
.target sm_100
.address_size 64

	// .globl	_Z6kernelPfS_i
// _ZZ6kernelPfS_iE10partialSum has been demoted

.visible .entry _Z6kernelPfS_i(
	.param .u64 .ptr .align 1 _Z6kernelPfS_i_param_0,
	.param .u64 .ptr .align 1 _Z6kernelPfS_i_param_1,
	.param .u32 _Z6kernelPfS_i_param_2
)
{
	.reg .pred 	%p<6>;
	.reg .b32 	%r<17>;
	.reg .b32 	%f<6>;
	.reg .b64 	%rd<9>;
	// demoted variable
	.shared .align 4 .b8 _ZZ6kernelPfS_iE10partialSum[1024];
	ld.param.u64 	%rd1, [_Z6kernelPfS_i_param_0];
	ld.param.u64 	%rd2, [_Z6kernelPfS_i_param_1];
	ld.param.u32 	%r8, [_Z6kernelPfS_i_param_2];
	mov.u32 	%r1, %tid.x;
	mov.u32 	%r2, %ctaid.x;
	mov.u32 	%r3, %ntid.x;
	mad.lo.s32 	%r4, %r2, %r3, %r1;
	setp.ge.s32 	%p1, %r4, %r8;
	shl.b32 	%r9, %r1, 2;
	mov.u32 	%r10, _ZZ6kernelPfS_iE10partialSum;
	add.s32 	%r5, %r10, %r9;
	@%p1 bra 	$L__BB0_2;
	cvta.to.global.u64 	%rd3, %rd1;
	mul.wide.s32 	%rd4, %r4, 4;
	add.s64 	%rd5, %rd3, %rd4;
	ld.global.f32 	%f1, [%rd5];
	st.shared.f32 	[%r5], %f1;
$L__BB0_2:
	bar.sync 	0;
	setp.lt.u32 	%p2, %r3, 2;
	@%p2 bra 	$L__BB0_7;
	mov.b32 	%r16, 1;
$L__BB0_4:
	shl.b32 	%r7, %r16, 1;
	add.s32 	%r12, %r7, -1;
	and.b32  	%r13, %r12, %r1;
	setp.ne.s32 	%p3, %r13, 0;
	@%p3 bra 	$L__BB0_6;
	shl.b32 	%r14, %r16, 2;
	add.s32 	%r15, %r5, %r14;
	ld.shared.f32 	%f2, [%r15];
	ld.shared.f32 	%f3, [%r5];
	add.f32 	%f4, %f2, %f3;
	st.shared.f32 	[%r5], %f4;
$L__BB0_6:
	bar.sync 	0;
	setp.lt.u32 	%p4, %r7, %r3;
	mov.u32 	%r16, %r7;
	@%p4 bra 	$L__BB0_4;
$L__BB0_7:
	setp.ne.s32 	%p5, %r1, 0;
	@%p5 bra 	$L__BB0_9;
	ld.shared.f32 	%f5, [_ZZ6kernelPfS_iE10partialSum];
	cvta.to.global.u64 	%rd6, %rd2;
	mul.wide.u32 	%rd7, %r2, 4;
	add.s64 	%rd8, %rd6, %rd7;
	st.global.f32 	[%rd8], %f5;
$L__BB0_9:
	ret;

}


// ===== COMPILED SASS (sm_100) =====

	.target	sm_100

	.elftype	@"ET_EXEC"


//--------------------- .note.nv.tkinfo           --------------------------
	.section	.note.nv.tkinfo,"",@"SHT_NOTE"
	.sectionflags	@"SHF_NOTE_NV_TKINFO"
	.tkinfo
        /*0018*/ 	.word	0x00000002
        /*0030*/ 	.string	""
        /*0030*/ 	.string	"ptxas"
        /*0030*/ 	.string	"Cuda compilation tools, release 13.0, V13.0.88"
        /*0030*/ 	.string	"Build cuda_13.0.r13.0/compiler.36424714_0"
        /*0030*/ 	.string	"-arch sm_100 -m 64 "



//--------------------- .note.nv.cuinfo           --------------------------
	.section	.note.nv.cuinfo,"",@"SHT_NOTE"
	.sectionflags	@"SHF_NOTE_NV_CUINFO"
        /*0018*/ 	.short	0x0002
        /*001a*/ 	.short	0x0064
        /*001c*/ 	.short	0x0082
	.zero		2


//--------------------- .nv.info                  --------------------------
	.section	.nv.info,"",@"SHT_CUDA_INFO"
	.align	4


	//----- nvinfo : EIATTR_REGCOUNT
	.align		4
        /*0000*/ 	.byte	0x04, 0x2f
        /*0002*/ 	.short	(.L_1 - .L_0)
	.align		4
.L_0:
        /*0004*/ 	.word	index@(_Z6kernelPfS_i)
        /*0008*/ 	.word	0x0000000a


	//----- nvinfo : EIATTR_FRAME_SIZE
	.align		4
.L_1:
        /*000c*/ 	.byte	0x04, 0x11
        /*000e*/ 	.short	(.L_3 - .L_2)
	.align		4
.L_2:
        /*0010*/ 	.word	index@(_Z6kernelPfS_i)
        /*0014*/ 	.word	0x00000000


	//----- nvinfo : EIATTR_MIN_STACK_SIZE
	.align		4
.L_3:
        /*0018*/ 	.byte	0x04, 0x12
        /*001a*/ 	.short	(.L_5 - .L_4)
	.align		4
.L_4:
        /*001c*/ 	.word	index@(_Z6kernelPfS_i)
        /*0020*/ 	.word	0x00000000
.L_5:


//--------------------- .nv.compat                --------------------------
	.section	.nv.compat,"",@"SHT_CUDA_COMPAT_INFO"
	.align	4
        /*0000*/ 	.byte	0x02, 0x09, 0x00, 0x00, 0x02, 0x02, 0x01, 0x00, 0x02, 0x05, 0x05, 0x00, 0x03, 0x07, 0x01, 0x01
        /*0010*/ 	.byte	0x02, 0x03, 0x00, 0x00, 0x02, 0x06, 0x01, 0x00, 0x04, 0x0b, 0x08, 0x00, 0x09, 0x00, 0x00, 0x00
        /*0020*/ 	.byte	0x00, 0x00, 0x00, 0x00


//--------------------- .nv.info._Z6kernelPfS_i   --------------------------
	.section	.nv.info._Z6kernelPfS_i,"",@"SHT_CUDA_INFO"
	.sectionflags	@""
	.align	4


	//----- nvinfo : EIATTR_CUDA_API_VERSION
	.align		4
        /*0000*/ 	.byte	0x04, 0x37
        /*0002*/ 	.short	(.L_7 - .L_6)
.L_6:
        /*0004*/ 	.word	0x00000082


	//----- nvinfo : EIATTR_KPARAM_INFO
	.align		4
.L_7:
        /*0008*/ 	.byte	0x04, 0x17
        /*000a*/ 	.short	(.L_9 - .L_8)
.L_8:
        /*000c*/ 	.word	0x00000000
        /*0010*/ 	.short	0x0002
        /*0012*/ 	.short	0x0010
        /*0014*/ 	.byte	0x00, 0xf0, 0x11, 0x00


	//----- nvinfo : EIATTR_KPARAM_INFO
	.align		4
.L_9:
        /*0018*/ 	.byte	0x04, 0x17
        /*001a*/ 	.short	(.L_11 - .L_10)
.L_10:
        /*001c*/ 	.word	0x00000000
        /*0020*/ 	.short	0x0001
        /*0022*/ 	.short	0x0008
        /*0024*/ 	.byte	0x00, 0xf5, 0x21, 0x00


	//----- nvinfo : EIATTR_KPARAM_INFO
	.align		4
.L_11:
        /*0028*/ 	.byte	0x04, 0x17
        /*002a*/ 	.short	(.L_13 - .L_12)
.L_12:
        /*002c*/ 	.word	0x00000000
        /*0030*/ 	.short	0x0000
        /*0032*/ 	.short	0x0000
        /*0034*/ 	.byte	0x00, 0xf5, 0x21, 0x00


	//----- nvinfo : EIATTR_SPARSE_MMA_MASK
	.align		4
.L_13:
        /*0038*/ 	.byte	0x03, 0x50
        /*003a*/ 	.short	0x0000


	//----- nvinfo : EIATTR_MAXREG_COUNT
	.align		4
        /*003c*/ 	.byte	0x03, 0x1b
        /*003e*/ 	.short	0x00ff


	//----- nvinfo : EIATTR_NUM_BARRIERS
	.align		4
        /*0040*/ 	.byte	0x02, 0x4c
        /*0042*/ 	.byte	0x01
	.zero		1


	//----- nvinfo : EIATTR_MERCURY_ISA_VERSION
	.align		4
        /*0044*/ 	.byte	0x03, 0x5f
        /*0046*/ 	.short	0x0101


	//----- nvinfo : EIATTR_VRC_CTA_INIT_COUNT
	.align		4
        /*0048*/ 	.byte	0x02, 0x4a
	.zero		1
	.zero		1


	//----- nvinfo : EIATTR_EXIT_INSTR_OFFSETS
	.align		4
        /*004c*/ 	.byte	0x04, 0x1c
        /*004e*/ 	.short	(.L_15 - .L_14)


	//   ....[0]....
.L_14:
        /*0050*/ 	.word	0x00000210


	//   ....[1]....
        /*0054*/ 	.word	0x00000290


	//----- nvinfo : EIATTR_CBANK_PARAM_SIZE
	.align		4
.L_15:
        /*0058*/ 	.byte	0x03, 0x19
        /*005a*/ 	.short	0x0014


	//----- nvinfo : EIATTR_PARAM_CBANK
	.align		4
        /*005c*/ 	.byte	0x04, 0x0a
        /*005e*/ 	.short	(.L_17 - .L_16)
	.align		4
.L_16:
        /*0060*/ 	.word	index@(.nv.constant0._Z6kernelPfS_i)
        /*0064*/ 	.short	0x0380
        /*0066*/ 	.short	0x0014


	//----- nvinfo : EIATTR_SW_WAR
	.align		4
.L_17:
        /*0068*/ 	.byte	0x04, 0x36
        /*006a*/ 	.short	(.L_19 - .L_18)
.L_18:
        /*006c*/ 	.word	0x00000008
.L_19:


//--------------------- .nv.callgraph             --------------------------
	.section	.nv.callgraph,"",@"SHT_CUDA_CALLGRAPH"
	.align	4
	.sectionentsize	8
	.align		4
        /*0000*/ 	.word	0x00000000
	.align		4
        /*0004*/ 	.word	0xffffffff
	.align		4
        /*0008*/ 	.word	0x00000000
	.align		4
        /*000c*/ 	.word	0xfffffffe
	.align		4
        /*0010*/ 	.word	0x00000000
	.align		4
        /*0014*/ 	.word	0xfffffffd
	.align		4
        /*0018*/ 	.word	0x00000000
	.align		4
        /*001c*/ 	.word	0xfffffffc


//--------------------- .text._Z6kernelPfS_i      --------------------------
	.section	.text._Z6kernelPfS_i,"ax",@progbits
	.align	128
        .global         _Z6kernelPfS_i
        .type           _Z6kernelPfS_i,@function
        .size           _Z6kernelPfS_i,(.L_x_3 - _Z6kernelPfS_i)
        .other          _Z6kernelPfS_i,@"STO_CUDA_ENTRY STV_DEFAULT"
_Z6kernelPfS_i:
.text._Z6kernelPfS_i:
[----:B------:R-:W-:Y:S01]  /*0000*/  LDC R1, c[0x0][0x37c] ;  /* 0x0000df00ff017b82 */ /* 0x000fe20000000800 */
[----:B------:R-:W0:Y:S01]  /*0010*/  S2R R7, SR_TID.X ;  /* 0x0000000000077919 */ /* 0x000e220000002100 */
[----:B------:R-:W0:Y:S01]  /*0020*/  LDCU UR8, c[0x0][0x360] ;  /* 0x00006c00ff0877ac */ /* 0x000e220008000800 */
[----:B------:R-:W0:Y:S01]  /*0030*/  S2R R4, SR_CTAID.X ;  /* 0x0000000000047919 */ /* 0x000e220000002500 */
[----:B------:R-:W1:Y:S01]  /*0040*/  LDCU UR4, c[0x0][0x390] ;  /* 0x00007200ff0477ac */ /* 0x000e620008000800 */
[----:B------:R-:W2:Y:S01]  /*0050*/  LDCU.64 UR6, c[0x0][0x358] ;  /* 0x00006b00ff0677ac */ /* 0x000ea20008000a00 */
[----:B0-----:R-:W-:-:S05]  /*0060*/  IMAD R5, R4, UR8, R7 ;  /* 0x0000000804057c24 */ /* 0x001fca000f8e0207 */
[----:B-1----:R-:W-:-:S13]  /*0070*/  ISETP.GE.AND P1, PT, R5, UR4, PT ;  /* 0x0000000405007c0c */ /* 0x002fda000bf26270 */
[----:B------:R-:W0:Y:S02]  /*0080*/  @!P1 LDC.64 R2, c[0x0][0x380] ;  /* 0x0000e000ff029b82 */ /* 0x000e240000000a00 */
[----:B0-----:R-:W-:-:S06]  /*0090*/  @!P1 IMAD.WIDE R2, R5, 0x4, R2 ;  /* 0x0000000405029825 */ /* 0x001fcc00078e0202 */
[----:B--2---:R-:W2:Y:S01]  /*00a0*/  @!P1 LDG.E R3, desc[UR6][R2.64] ;  /* 0x0000000602039981 */ /* 0x004ea2000c1e1900 */
[----:B------:R-:W0:Y:S01]  /*00b0*/  S2UR UR5, SR_CgaCtaId ;  /* 0x00000000000579c3 */ /* 0x000e220000008800 */
[----:B------:R-:W-:Y:S01]  /*00c0*/  UMOV UR4, 0x400 ;  /* 0x0000040000047882 */ /* 0x000fe20000000000 */
[----:B------:R-:W-:Y:S01]  /*00d0*/  UISETP.GE.U32.AND UP0, UPT, UR8, 0x2, UPT ;  /* 0x000000020800788c */ /* 0x000fe2000bf06070 */
[----:B------:R-:W-:Y:S01]  /*00e0*/  ISETP.NE.AND P0, PT, R7, RZ, PT ;  /* 0x000000ff0700720c */ /* 0x000fe20003f05270 */
[----:B0-----:R-:W-:-:S06]  /*00f0*/  ULEA UR4, UR5, UR4, 0x18 ;  /* 0x0000000405047291 */ /* 0x001fcc000f8ec0ff */
[----:B------:R-:W-:-:S05]  /*0100*/  LEA R0, R7, UR4, 0x2 ;  /* 0x0000000407007c11 */ /* 0x000fca000f8e10ff */
[----:B--2---:R0:W-:Y:S01]  /*0110*/  @!P1 STS [R0], R3 ;  /* 0x0000000300009388 */ /* 0x0041e20000000800 */
[----:B------:R-:W-:Y:S06]  /*0120*/  BAR.SYNC.DEFER_BLOCKING 0x0 ;  /* 0x0000000000007b1d */ /* 0x000fec0000010000 */
[----:B------:R-:W-:Y:S05]  /*0130*/  BRA.U !UP0, `(.L_x_0) ;  /* 0x0000000108347547 */ /* 0x000fea000b800000 */
[----:B0-----:R-:W-:-:S07]  /*0140*/  IMAD.MOV.U32 R3, RZ, RZ, 0x1 ;  /* 0x00000001ff037424 */ /* 0x001fce00078e00ff */
.L_x_1:
[----:B------:R-:W-:-:S05]  /*0150*/  SHF.L.U32 R6, R3, 0x1, RZ ;  /* 0x0000000103067819 */ /* 0x000fca00000006ff */
[----:B------:R-:W-:-:S05]  /*0160*/  VIADD R2, R6, 0xffffffff ;  /* 0xffffffff06027836 */ /* 0x000fca0000000000 */
[----:B------:R-:W-:-:S13]  /*0170*/  LOP3.LUT P1, RZ, R2, R7, RZ, 0xc0, !PT ;  /* 0x0000000702ff7212 */ /* 0x000fda000782c0ff */
[----:B------:R-:W-:Y:S02]  /*0180*/  @!P1 LEA R2, R3, R0, 0x2 ;  /* 0x0000000003029211 */ /* 0x000fe400078e10ff */
[----:B------:R-:W-:Y:S04]  /*0190*/  @!P1 LDS R3, [R0] ;  /* 0x0000000000039984 */ /* 0x000fe80000000800 */
[----:B------:R-:W0:Y:S02]  /*01a0*/  @!P1 LDS R2, [R2] ;  /* 0x0000000002029984 */ /* 0x000e240000000800 */
[----:B0-----:R-:W-:Y:S01]  /*01b0*/  @!P1 FADD R5, R2, R3 ;  /* 0x0000000302059221 */ /* 0x001fe20000000000 */
[----:B------:R-:W-:-:S04]  /*01c0*/  IMAD.MOV.U32 R3, RZ, RZ, R6 ;  /* 0x000000ffff037224 */ /* 0x000fc800078e0006 */
[----:B------:R1:W-:Y:S01]  /*01d0*/  @!P1 STS [R0], R5 ;  /* 0x0000000500009388 */ /* 0x0003e20000000800 */
[----:B------:R-:W-:Y:S01]  /*01e0*/  BAR.SYNC.DEFER_BLOCKING 0x0 ;  /* 0x0000000000007b1d */ /* 0x000fe20000010000 */
[----:B------:R-:W-:-:S13]  /*01f0*/  ISETP.GE.U32.AND P1, PT, R6, UR8, PT ;  /* 0x0000000806007c0c */ /* 0x000fda000bf26070 */
[----:B-1----:R-:W-:Y:S05]  /*0200*/  @!P1 BRA `(.L_x_1) ;  /* 0xfffffffc00d09947 */ /* 0x002fea000383ffff */
.L_x_0:
[----:B------:R-:W-:Y:S05]  /*0210*/  @P0 EXIT ;  /* 0x000000000000094d */ /* 0x000fea0003800000 */
[----:B------:R-:W1:Y:S01]  /*0220*/  S2UR UR5, SR_CgaCtaId ;  /* 0x00000000000579c3 */ /* 0x000e620000008800 */
[----:B------:R-:W-:-:S07]  /*0230*/  UMOV UR4, 0x400 ;  /* 0x0000040000047882 */ /* 0x000fce0000000000 */
[----:B0-----:R-:W0:Y:S01]  /*0240*/  LDC.64 R2, c[0x0][0x388] ;  /* 0x0000e200ff027b82 */ /* 0x001e220000000a00 */
[----:B-1----:R-:W-:Y:S01]  /*0250*/  ULEA UR4, UR5, UR4, 0x18 ;  /* 0x0000000405047291 */ /* 0x002fe2000f8ec0ff */
[----:B0-----:R-:W-:-:S08]  /*0260*/  IMAD.WIDE.U32 R2, R4, 0x4, R2 ;  /* 0x0000000404027825 */ /* 0x001fd000078e0002 */
[----:B------:R-:W0:Y:S04]  /*0270*/  LDS R5, [UR4] ;  /* 0x00000004ff057984 */ /* 0x000e280008000800 */
[----:B0-----:R-:W-:Y:S01]  /*0280*/  STG.E desc[UR6][R2.64], R5 ;  /* 0x0000000502007986 */ /* 0x001fe2000c101906 */
[----:B------:R-:W-:Y:S05]  /*0290*/  EXIT ;  /* 0x000000000000794d */ /* 0x000fea0003800000 */
.L_x_2:
[----:B------:R-:W-:-:S00]  /*02a0*/  BRA `(.L_x_2) ;  /* 0xfffffffc00fc7947 */ /* 0x000fc0000383ffff */
[----:B------:R-:W-:-:S00]  /*02b0*/  NOP ;  /* 0x0000000000007918 */ /* 0x000fc00000000000 */
        /* <DEDUP_REMOVED lines=12> */
.L_x_3:


//--------------------- .nv.shared._Z6kernelPfS_i --------------------------
	.section	.nv.shared._Z6kernelPfS_i,"aw",@nobits
	.sectionflags	@""
	.align	4
.nv.shared._Z6kernelPfS_i:
	.zero		2048


//--------------------- .nv.shared.reserved.0     --------------------------
	.section	.nv.shared.reserved.0,"aw",@nobits
	.weak		__nv_reservedSMEM_offset_0_alias
	.size		__nv_reservedSMEM_offset_0_alias, 0, 64
	.other		__nv_reservedSMEM_offset_0_alias,@"STO_CUDA_RESERVED_SHARED STV_DEFAULT"
__nv_reservedSMEM_offset_0_alias:
	.zero		0
	.zero		64


//--------------------- .nv.constant0._Z6kernelPfS_i --------------------------
	.section	.nv.constant0._Z6kernelPfS_i,"a",@progbits
	.sectionflags	@""
	.align	4
.nv.constant0._Z6kernelPfS_i:
	.zero		916


//--------------------- SYMBOLS --------------------------

	.type		.nv.reservedSmem.offset0,@object
	.size		.nv.reservedSmem.offset0,0x4
	.type		.nv.reservedSmem.cap,@object
	.size		.nv.reservedSmem.cap,0x4
